//
// Generated by NVIDIA NVVM Compiler
//
// Compiler Build ID: CL-36424714
// Cuda compilation tools, release 13.0, V13.0.88
// Based on NVVM 20.0.0
//

.version 9.0
.target sm_100
.address_size 64

	// .globl	_Z13cudaMatrixAddPfS_S_ii

.visible .entry _Z13cudaMatrixAddPfS_S_ii(
	.param .u64 .ptr .align 1 _Z13cudaMatrixAddPfS_S_ii_param_0,
	.param .u64 .ptr .align 1 _Z13cudaMatrixAddPfS_S_ii_param_1,
	.param .u64 .ptr .align 1 _Z13cudaMatrixAddPfS_S_ii_param_2,
	.param .u32 _Z13cudaMatrixAddPfS_S_ii_param_3,
	.param .u32 _Z13cudaMatrixAddPfS_S_ii_param_4
)
{
	.reg .pred 	%p<4>;
	.reg .b32 	%r<14>;
	.reg .b32 	%f<4>;
	.reg .b64 	%rd<11>;

	ld.param.u64 	%rd1, [_Z13cudaMatrixAddPfS_S_ii_param_0];
	ld.param.u64 	%rd2, [_Z13cudaMatrixAddPfS_S_ii_param_1];
	ld.param.u64 	%rd3, [_Z13cudaMatrixAddPfS_S_ii_param_2];
	ld.param.u32 	%r4, [_Z13cudaMatrixAddPfS_S_ii_param_3];
	ld.param.u32 	%r5, [_Z13cudaMatrixAddPfS_S_ii_param_4];
	mov.u32 	%r6, %ctaid.x;
	mov.u32 	%r7, %ntid.x;
	mov.u32 	%r8, %tid.x;
	mad.lo.s32 	%r1, %r6, %r7, %r8;
	mov.u32 	%r9, %ctaid.y;
	mov.u32 	%r10, %ntid.y;
	mov.u32 	%r11, %tid.y;
	mad.lo.s32 	%r12, %r9, %r10, %r11;
	setp.ge.s32 	%p1, %r1, %r4;
	setp.ge.s32 	%p2, %r12, %r5;
	or.pred  	%p3, %p1, %p2;
	@%p3 bra 	$L__BB0_2;
	cvta.to.global.u64 	%rd4, %rd1;
	cvta.to.global.u64 	%rd5, %rd2;
	cvta.to.global.u64 	%rd6, %rd3;
	mad.lo.s32 	%r13, %r5, %r1, %r12;
	mul.wide.s32 	%rd7, %r13, 4;
	add.s64 	%rd8, %rd4, %rd7;
	ld.global.f32 	%f1, [%rd8];
	add.s64 	%rd9, %rd5, %rd7;
	ld.global.f32 	%f2, [%rd9];
	add.f32 	%f3, %f1, %f2;
	add.s64 	%rd10, %rd6, %rd7;
	st.global.f32 	[%rd10], %f3;
$L__BB0_2:
	ret;

}
	// .globl	_Z14cudaMatrixMultPfS_S_ii
.visible .entry _Z14cudaMatrixMultPfS_S_ii(
	.param .u64 .ptr .align 1 _Z14cudaMatrixMultPfS_S_ii_param_0,
	.param .u64 .ptr .align 1 _Z14cudaMatrixMultPfS_S_ii_param_1,
	.param .u64 .ptr .align 1 _Z14cudaMatrixMultPfS_S_ii_param_2,
	.param .u32 _Z14cudaMatrixMultPfS_S_ii_param_3,
	.param .u32 _Z14cudaMatrixMultPfS_S_ii_param_4
)
{
	.reg .pred 	%p<10>;
	.reg .b32 	%r<81>;
	.reg .b32 	%f<67>;
	.reg .b64 	%rd<48>;

	ld.param.u64 	%rd5, [_Z14cudaMatrixMultPfS_S_ii_param_0];
	ld.param.u64 	%rd6, [_Z14cudaMatrixMultPfS_S_ii_param_1];
	ld.param.u64 	%rd4, [_Z14cudaMatrixMultPfS_S_ii_param_2];
	ld.param.u32 	%r44, [_Z14cudaMatrixMultPfS_S_ii_param_3];
	cvta.to.global.u64 	%rd1, %rd6;
	cvta.to.global.u64 	%rd2, %rd5;
	mov.u32 	%r45, %ctaid.x;
	mov.u32 	%r46, %ntid.x;
	mov.u32 	%r47, %tid.x;
	mad.lo.s32 	%r1, %r45, %r46, %r47;
	mov.u32 	%r48, %ctaid.y;
	mov.u32 	%r49, %ntid.y;
	mul.lo.s32 	%r2, %r48, %r49;
	mov.u32 	%r3, %tid.y;
	add.s32 	%r50, %r2, %r3;
	max.s32 	%r51, %r1, %r50;
	setp.ge.s32 	%p1, %r51, %r44;
	@%p1 bra 	$L__BB1_13;
	mul.lo.s32 	%r5, %r44, %r1;
	and.b32  	%r6, %r44, 7;
	setp.lt.u32 	%p2, %r44, 8;
	mov.f32 	%f66, 0f00000000;
	mov.b32 	%r79, 0;
	@%p2 bra 	$L__BB1_4;
	and.b32  	%r79, %r44, 2147483640;
	neg.s32 	%r77, %r79;
	add.s32 	%r53, %r3, %r44;
	add.s32 	%r76, %r53, %r2;
	shl.b32 	%r10, %r44, 3;
	shl.b32 	%r54, %r44, 1;
	add.s32 	%r75, %r50, %r54;
	mad.lo.s32 	%r74, %r44, 3, %r50;
	shl.b32 	%r55, %r44, 2;
	add.s32 	%r73, %r50, %r55;
	mad.lo.s32 	%r72, %r44, 5, %r50;
	mad.lo.s32 	%r71, %r44, 6, %r50;
	mad.lo.s32 	%r70, %r44, 7, %r50;
	add.s64 	%rd3, %rd2, 16;
	mov.f32 	%f66, 0f00000000;
	mov.u32 	%r68, %r5;
	mov.u32 	%r69, %r50;
$L__BB1_3:
	.pragma "nounroll";
	mul.wide.s32 	%rd7, %r68, 4;
	add.s64 	%rd8, %rd3, %rd7;
	ld.global.f32 	%f16, [%rd8+-16];
	mul.wide.u32 	%rd9, %r69, 4;
	add.s64 	%rd10, %rd1, %rd9;
	ld.global.f32 	%f17, [%rd10];
	fma.rn.f32 	%f18, %f16, %f17, %f66;
	ld.global.f32 	%f19, [%rd8+-12];
	mul.wide.u32 	%rd11, %r76, 4;
	add.s64 	%rd12, %rd1, %rd11;
	ld.global.f32 	%f20, [%rd12];
	fma.rn.f32 	%f21, %f19, %f20, %f18;
	ld.global.f32 	%f22, [%rd8+-8];
	mul.wide.u32 	%rd13, %r75, 4;
	add.s64 	%rd14, %rd1, %rd13;
	ld.global.f32 	%f23, [%rd14];
	fma.rn.f32 	%f24, %f22, %f23, %f21;
	ld.global.f32 	%f25, [%rd8+-4];
	mul.wide.u32 	%rd15, %r74, 4;
	add.s64 	%rd16, %rd1, %rd15;
	ld.global.f32 	%f26, [%rd16];
	fma.rn.f32 	%f27, %f25, %f26, %f24;
	ld.global.f32 	%f28, [%rd8];
	mul.wide.u32 	%rd17, %r73, 4;
	add.s64 	%rd18, %rd1, %rd17;
	ld.global.f32 	%f29, [%rd18];
	fma.rn.f32 	%f30, %f28, %f29, %f27;
	ld.global.f32 	%f31, [%rd8+4];
	mul.wide.u32 	%rd19, %r72, 4;
	add.s64 	%rd20, %rd1, %rd19;
	ld.global.f32 	%f32, [%rd20];
	fma.rn.f32 	%f33, %f31, %f32, %f30;
	ld.global.f32 	%f34, [%rd8+8];
	mul.wide.u32 	%rd21, %r71, 4;
	add.s64 	%rd22, %rd1, %rd21;
	ld.global.f32 	%f35, [%rd22];
	fma.rn.f32 	%f36, %f34, %f35, %f33;
	ld.global.f32 	%f37, [%rd8+12];
	mul.wide.u32 	%rd23, %r70, 4;
	add.s64 	%rd24, %rd1, %rd23;
	ld.global.f32 	%f38, [%rd24];
	fma.rn.f32 	%f66, %f37, %f38, %f36;
	add.s32 	%r77, %r77, 8;
	add.s32 	%r76, %r76, %r10;
	add.s32 	%r75, %r75, %r10;
	add.s32 	%r74, %r74, %r10;
	add.s32 	%r73, %r73, %r10;
	add.s32 	%r72, %r72, %r10;
	add.s32 	%r71, %r71, %r10;
	add.s32 	%r70, %r70, %r10;
	add.s32 	%r69, %r69, %r10;
	add.s32 	%r68, %r68, 8;
	setp.ne.s32 	%p3, %r77, 0;
	@%p3 bra 	$L__BB1_3;
$L__BB1_4:
	setp.eq.s32 	%p4, %r6, 0;
	@%p4 bra 	$L__BB1_12;
	and.b32  	%r38, %r44, 3;
	setp.lt.u32 	%p5, %r6, 4;
	@%p5 bra 	$L__BB1_7;
	add.s32 	%r56, %r79, %r5;
	mul.wide.s32 	%rd25, %r56, 4;
	add.s64 	%rd26, %rd2, %rd25;
	ld.global.f32 	%f40, [%rd26];
	mad.lo.s32 	%r57, %r79, %r44, %r50;
	mul.wide.u32 	%rd27, %r57, 4;
	add.s64 	%rd28, %rd1, %rd27;
	ld.global.f32 	%f41, [%rd28];
	fma.rn.f32 	%f42, %f40, %f41, %f66;
	ld.global.f32 	%f43, [%rd26+4];
	add.s32 	%r58, %r57, %r44;
	mul.wide.u32 	%rd29, %r58, 4;
	add.s64 	%rd30, %rd1, %rd29;
	ld.global.f32 	%f44, [%rd30];
	fma.rn.f32 	%f45, %f43, %f44, %f42;
	ld.global.f32 	%f46, [%rd26+8];
	add.s32 	%r59, %r58, %r44;
	mul.wide.u32 	%rd31, %r59, 4;
	add.s64 	%rd32, %rd1, %rd31;
	ld.global.f32 	%f47, [%rd32];
	fma.rn.f32 	%f48, %f46, %f47, %f45;
	ld.global.f32 	%f49, [%rd26+12];
	add.s32 	%r60, %r59, %r44;
	mul.wide.u32 	%rd33, %r60, 4;
	add.s64 	%rd34, %rd1, %rd33;
	ld.global.f32 	%f50, [%rd34];
	fma.rn.f32 	%f66, %f49, %f50, %f48;
	add.s32 	%r79, %r79, 4;
$L__BB1_7:
	setp.eq.s32 	%p6, %r38, 0;
	@%p6 bra 	$L__BB1_12;
	setp.eq.s32 	%p7, %r38, 1;
	@%p7 bra 	$L__BB1_10;
	add.s32 	%r61, %r79, %r5;
	mul.wide.s32 	%rd35, %r61, 4;
	add.s64 	%rd36, %rd2, %rd35;
	ld.global.f32 	%f52, [%rd36];
	mad.lo.s32 	%r62, %r79, %r44, %r50;
	mul.wide.u32 	%rd37, %r62, 4;
	add.s64 	%rd38, %rd1, %rd37;
	ld.global.f32 	%f53, [%rd38];
	fma.rn.f32 	%f54, %f52, %f53, %f66;
	ld.global.f32 	%f55, [%rd36+4];
	add.s32 	%r63, %r62, %r44;
	mul.wide.u32 	%rd39, %r63, 4;
	add.s64 	%rd40, %rd1, %rd39;
	ld.global.f32 	%f56, [%rd40];
	fma.rn.f32 	%f66, %f55, %f56, %f54;
	add.s32 	%r79, %r79, 2;
$L__BB1_10:
	and.b32  	%r64, %r44, 1;
	setp.eq.b32 	%p8, %r64, 1;
	not.pred 	%p9, %p8;
	@%p9 bra 	$L__BB1_12;
	add.s32 	%r65, %r79, %r5;
	mul.wide.s32 	%rd41, %r65, 4;
	add.s64 	%rd42, %rd2, %rd41;
	ld.global.f32 	%f57, [%rd42];
	mad.lo.s32 	%r66, %r79, %r44, %r50;
	mul.wide.u32 	%rd43, %r66, 4;
	add.s64 	%rd44, %rd1, %rd43;
	ld.global.f32 	%f58, [%rd44];
	fma.rn.f32 	%f66, %f57, %f58, %f66;
$L__BB1_12:
	add.s32 	%r67, %r5, %r50;
	cvta.to.global.u64 	%rd45, %rd4;
	mul.wide.s32 	%rd46, %r67, 4;
	add.s64 	%rd47, %rd45, %rd46;
	st.global.f32 	[%rd47], %f66;
$L__BB1_13:
	ret;

}
	// .globl	_Z11convolve_2DPfS_S_
.visible .entry _Z11convolve_2DPfS_S_(
	.param .u64 .ptr .align 1 _Z11convolve_2DPfS_S__param_0,
	.param .u64 .ptr .align 1 _Z11convolve_2DPfS_S__param_1,
	.param .u64 .ptr .align 1 _Z11convolve_2DPfS_S__param_2
)
{
	.reg .pred 	%p<4>;
	.reg .b32 	%r<15>;
	.reg .b32 	%f<76>;
	.reg .b64 	%rd<13>;

	ld.param.u64 	%rd1, [_Z11convolve_2DPfS_S__param_0];
	ld.param.u64 	%rd2, [_Z11convolve_2DPfS_S__param_1];
	ld.param.u64 	%rd3, [_Z11convolve_2DPfS_S__param_2];
	mov.u32 	%r3, %ctaid.y;
	mov.u32 	%r4, %ntid.y;
	mov.u32 	%r5, %tid.y;
	mad.lo.s32 	%r1, %r3, %r4, %r5;
	mov.u32 	%r6, %ctaid.x;
	mov.u32 	%r7, %ntid.x;
	mov.u32 	%r8, %tid.x;
	mad.lo.s32 	%r2, %r6, %r7, %r8;
	setp.gt.u32 	%p1, %r1, 27;
	setp.gt.s32 	%p2, %r2, 27;
	or.pred  	%p3, %p1, %p2;
	@%p3 bra 	$L__BB2_2;
	mov.u32 	%r9, %ctaid.z;
	cvta.to.global.u64 	%rd4, %rd3;
	cvta.to.global.u64 	%rd5, %rd1;
	cvta.to.global.u64 	%rd6, %rd2;
	mul.lo.s32 	%r10, %r9, 25;
	shl.b32 	%r11, %r1, 5;
	add.s32 	%r12, %r2, %r11;
	mul.wide.s32 	%rd7, %r12, 4;
	add.s64 	%rd8, %rd5, %rd7;
	ld.global.f32 	%f1, [%rd8];
	mul.wide.u32 	%rd9, %r10, 4;
	add.s64 	%rd10, %rd6, %rd9;
	ld.global.f32 	%f2, [%rd10];
	fma.rn.f32 	%f3, %f1, %f2, 0f00000000;
	ld.global.f32 	%f4, [%rd8+4];
	ld.global.f32 	%f5, [%rd10+4];
	fma.rn.f32 	%f6, %f4, %f5, %f3;
	ld.global.f32 	%f7, [%rd8+8];
	ld.global.f32 	%f8, [%rd10+8];
	fma.rn.f32 	%f9, %f7, %f8, %f6;
	ld.global.f32 	%f10, [%rd8+12];
	ld.global.f32 	%f11, [%rd10+12];
	fma.rn.f32 	%f12, %f10, %f11, %f9;
	ld.global.f32 	%f13, [%rd8+16];
	ld.global.f32 	%f14, [%rd10+16];
	fma.rn.f32 	%f15, %f13, %f14, %f12;
	ld.global.f32 	%f16, [%rd8+128];
	ld.global.f32 	%f17, [%rd10+20];
	fma.rn.f32 	%f18, %f16, %f17, %f15;
	ld.global.f32 	%f19, [%rd8+132];
	ld.global.f32 	%f20, [%rd10+24];
	fma.rn.f32 	%f21, %f19, %f20, %f18;
	ld.global.f32 	%f22, [%rd8+136];
	ld.global.f32 	%f23, [%rd10+28];
	fma.rn.f32 	%f24, %f22, %f23, %f21;
	ld.global.f32 	%f25, [%rd8+140];
	ld.global.f32 	%f26, [%rd10+32];
	fma.rn.f32 	%f27, %f25, %f26, %f24;
	ld.global.f32 	%f28, [%rd8+144];
	ld.global.f32 	%f29, [%rd10+36];
	fma.rn.f32 	%f30, %f28, %f29, %f27;
	ld.global.f32 	%f31, [%rd8+256];
	ld.global.f32 	%f32, [%rd10+40];
	fma.rn.f32 	%f33, %f31, %f32, %f30;
	ld.global.f32 	%f34, [%rd8+260];
	ld.global.f32 	%f35, [%rd10+44];
	fma.rn.f32 	%f36, %f34, %f35, %f33;
	ld.global.f32 	%f37, [%rd8+264];
	ld.global.f32 	%f38, [%rd10+48];
	fma.rn.f32 	%f39, %f37, %f38, %f36;
	ld.global.f32 	%f40, [%rd8+268];
	ld.global.f32 	%f41, [%rd10+52];
	fma.rn.f32 	%f42, %f40, %f41, %f39;
	ld.global.f32 	%f43, [%rd8+272];
	ld.global.f32 	%f44, [%rd10+56];
	fma.rn.f32 	%f45, %f43, %f44, %f42;
	ld.global.f32 	%f46, [%rd8+384];
	ld.global.f32 	%f47, [%rd10+60];
	fma.rn.f32 	%f48, %f46, %f47, %f45;
	ld.global.f32 	%f49, [%rd8+388];
	ld.global.f32 	%f50, [%rd10+64];
	fma.rn.f32 	%f51, %f49, %f50, %f48;
	ld.global.f32 	%f52, [%rd8+392];
	ld.global.f32 	%f53, [%rd10+68];
	fma.rn.f32 	%f54, %f52, %f53, %f51;
	ld.global.f32 	%f55, [%rd8+396];
	ld.global.f32 	%f56, [%rd10+72];
	fma.rn.f32 	%f57, %f55, %f56, %f54;
	ld.global.f32 	%f58, [%rd8+400];
	ld.global.f32 	%f59, [%rd10+76];
	fma.rn.f32 	%f60, %f58, %f59, %f57;
	ld.global.f32 	%f61, [%rd8+512];
	ld.global.f32 	%f62, [%rd10+80];
	fma.rn.f32 	%f63, %f61, %f62, %f60;
	ld.global.f32 	%f64, [%rd8+516];
	ld.global.f32 	%f65, [%rd10+84];
	fma.rn.f32 	%f66, %f64, %f65, %f63;
	ld.global.f32 	%f67, [%rd8+520];
	ld.global.f32 	%f68, [%rd10+88];
	fma.rn.f32 	%f69, %f67, %f68, %f66;
	ld.global.f32 	%f70, [%rd8+524];
	ld.global.f32 	%f71, [%rd10+92];
	fma.rn.f32 	%f72, %f70, %f71, %f69;
	ld.global.f32 	%f73, [%rd8+528];
	ld.global.f32 	%f74, [%rd10+96];
	fma.rn.f32 	%f75, %f73, %f74, %f72;
	mad.lo.s32 	%r13, %r9, 784, %r2;
	mad.lo.s32 	%r14, %r1, 28, %r13;
	mul.wide.s32 	%rd11, %r14, 4;
	add.s64 	%rd12, %rd4, %rd11;
	st.global.f32 	[%rd12], %f75;
$L__BB2_2:
	ret;

}


// ===== COMPILED SASS (sm_100) =====

	.target	sm_100

	.elftype	@"ET_EXEC"


//--------------------- .note.nv.tkinfo           --------------------------
	.section	.note.nv.tkinfo,"",@"SHT_NOTE"
	.sectionflags	@"SHF_NOTE_NV_TKINFO"
	.tkinfo
        /*0018*/ 	.word	0x00000002
        /*0030*/ 	.string	""
        /*0030*/ 	.string	"ptxas"
        /*0030*/ 	.string	"Cuda compilation tools, release 13.0, V13.0.88"
        /*0030*/ 	.string	"Build cuda_13.0.r13.0/compiler.36424714_0"
        /*0030*/ 	.string	"-arch sm_100 -m 64 "



//--------------------- .note.nv.cuinfo           --------------------------
	.section	.note.nv.cuinfo,"",@"SHT_NOTE"
	.sectionflags	@"SHF_NOTE_NV_CUINFO"
        /*0018*/ 	.short	0x0002
        /*001a*/ 	.short	0x0064
        /*001c*/ 	.short	0x0082
	.zero		2


//--------------------- .nv.info                  --------------------------
	.section	.nv.info,"",@"SHT_CUDA_INFO"
	.align	4


	//----- nvinfo : EIATTR_REGCOUNT
	.align		4
        /*0000*/ 	.byte	0x04, 0x2f
        /*0002*/ 	.short	(.L_1 - .L_0)
	.align		4
.L_0:
        /*0004*/ 	.word	index@(_Z13cudaMatrixAddPfS_S_ii)
        /*0008*/ 	.word	0x0000000c


	//----- nvinfo : EIATTR_FRAME_SIZE
	.align		4
.L_1:
        /*000c*/ 	.byte	0x04, 0x11
        /*000e*/ 	.short	(.L_3 - .L_2)
	.align		4
.L_2:
        /*0010*/ 	.word	index@(_Z13cudaMatrixAddPfS_S_ii)
        /*0014*/ 	.word	0x00000000


	//----- nvinfo : EIATTR_REGCOUNT
	.align		4
.L_3:
        /*0018*/ 	.byte	0x04, 0x2f
        /*001a*/ 	.short	(.L_5 - .L_4)
	.align		4
.L_4:
        /*001c*/ 	.word	index@(_Z14cudaMatrixMultPfS_S_ii)
        /*0020*/ 	.word	0x00000020


	//----- nvinfo : EIATTR_FRAME_SIZE
	.align		4
.L_5:
        /*0024*/ 	.byte	0x04, 0x11
        /*0026*/ 	.short	(.L_7 - .L_6)
	.align		4
.L_6:
        /*0028*/ 	.word	index@(_Z14cudaMatrixMultPfS_S_ii)
        /*002c*/ 	.word	0x00000000


	//----- nvinfo : EIATTR_REGCOUNT
	.align		4
.L_7:
        /*0030*/ 	.byte	0x04, 0x2f
        /*0032*/ 	.short	(.L_9 - .L_8)
	.align		4
.L_8:
        /*0034*/ 	.word	index@(_Z11convolve_2DPfS_S_)
        /*0038*/ 	.word	0x00000020


	//----- nvinfo : EIATTR_FRAME_SIZE
	.align		4
.L_9:
        /*003c*/ 	.byte	0x04, 0x11
        /*003e*/ 	.short	(.L_11 - .L_10)
	.align		4
.L_10:
        /*0040*/ 	.word	index@(_Z11convolve_2DPfS_S_)
        /*0044*/ 	.word	0x00000000


	//----- nvinfo : EIATTR_MIN_STACK_SIZE
	.align		4
.L_11:
        /*0048*/ 	.byte	0x04, 0x12
        /*004a*/ 	.short	(.L_13 - .L_12)
	.align		4
.L_12:
        /*004c*/ 	.word	index@(_Z11convolve_2DPfS_S_)
        /*0050*/ 	.word	0x00000000


	//----- nvinfo : EIATTR_MIN_STACK_SIZE
	.align		4
.L_13:
        /*0054*/ 	.byte	0x04, 0x12
        /*0056*/ 	.short	(.L_15 - .L_14)
	.align		4
.L_14:
        /*0058*/ 	.word	index@(_Z14cudaMatrixMultPfS_S_ii)
        /*005c*/ 	.word	0x00000000


	//----- nvinfo : EIATTR_MIN_STACK_SIZE
	.align		4
.L_15:
        /*0060*/ 	.byte	0x04, 0x12
        /*0062*/ 	.short	(.L_17 - .L_16)
	.align		4
.L_16:
        /*0064*/ 	.word	index@(_Z13cudaMatrixAddPfS_S_ii)
        /*0068*/ 	.word	0x00000000
.L_17:


//--------------------- .nv.compat                --------------------------
	.section	.nv.compat,"",@"SHT_CUDA_COMPAT_INFO"
	.align	4
        /*0000*/ 	.byte	0x02, 0x09, 0x00, 0x00, 0x02, 0x02, 0x01, 0x00, 0x02, 0x05, 0x05, 0x00, 0x03, 0x07, 0x01, 0x01
        /*0010*/ 	.byte	0x02, 0x03, 0x00, 0x00, 0x02, 0x06, 0x01, 0x00, 0x04, 0x0b, 0x08, 0x00, 0x09, 0x00, 0x00, 0x00
        /*0020*/ 	.byte	0x00, 0x00, 0x00, 0x00


//--------------------- .nv.info._Z11convolve_2DPfS_S_ --------------------------
	.section	.nv.info._Z11convolve_2DPfS_S_,"",@"SHT_CUDA_INFO"
	.sectionflags	@""
	.align	4


	//----- nvinfo : EIATTR_CUDA_API_VERSION
	.align		4
        /*0000*/ 	.byte	0x04, 0x37
        /*0002*/ 	.short	(.L_19 - .L_18)
.L_18:
        /*0004*/ 	.word	0x00000082


	//----- nvinfo : EIATTR_KPARAM_INFO
	.align		4
.L_19:
        /*0008*/ 	.byte	0x04, 0x17
        /*000a*/ 	.short	(.L_21 - .L_20)
.L_20:
        /*000c*/ 	.word	0x00000000
        /*0010*/ 	.short	0x0002
        /*0012*/ 	.short	0x0010
        /*0014*/ 	.byte	0x00, 0xf5, 0x21, 0x00


	//----- nvinfo : EIATTR_KPARAM_INFO
	.align		4
.L_21:
        /*0018*/ 	.byte	0x04, 0x17
        /*001a*/ 	.short	(.L_23 - .L_22)
.L_22:
        /*001c*/ 	.word	0x00000000
        /*0020*/ 	.short	0x0001
        /*0022*/ 	.short	0x0008
        /*0024*/ 	.byte	0x00, 0xf5, 0x21, 0x00


	//----- nvinfo : EIATTR_KPARAM_INFO
	.align		4
.L_23:
        /*0028*/ 	.byte	0x04, 0x17
        /*002a*/ 	.short	(.L_25 - .L_24)
.L_24:
        /*002c*/ 	.word	0x00000000
        /*0030*/ 	.short	0x0000
        /*0032*/ 	.short	0x0000
        /*0034*/ 	.byte	0x00, 0xf5, 0x21, 0x00


	//----- nvinfo : EIATTR_SPARSE_MMA_MASK
	.align		4
.L_25:
        /*0038*/ 	.byte	0x03, 0x50
        /*003a*/ 	.short	0x0000


	//----- nvinfo : EIATTR_MAXREG_COUNT
	.align		4
        /*003c*/ 	.byte	0x03, 0x1b
        /*003e*/ 	.short	0x00ff


	//----- nvinfo : EIATTR_MERCURY_ISA_VERSION
	.align		4
        /*0040*/ 	.byte	0x03, 0x5f
        /*0042*/ 	.short	0x0101


	//----- nvinfo : EIATTR_VRC_CTA_INIT_COUNT
	.align		4
        /*0044*/ 	.byte	0x02, 0x4a
	.zero		1
	.zero		1


	//----- nvinfo : EIATTR_EXIT_INSTR_OFFSETS
	.align		4
        /*0048*/ 	.byte	0x04, 0x1c
        /*004a*/ 	.short	(.L_27 - .L_26)


	//   ....[0]....
.L_26:
        /*004c*/ 	.word	0x000000b0


	//   ....[1]....
        /*0050*/ 	.word	0x00000640


	//----- nvinfo : EIATTR_CBANK_PARAM_SIZE
	.align		4
.L_27:
        /*0054*/ 	.byte	0x03, 0x19
        /*0056*/ 	.short	0x0018


	//----- nvinfo : EIATTR_PARAM_CBANK
	.align		4
        /*0058*/ 	.byte	0x04, 0x0a
        /*005a*/ 	.short	(.L_29 - .L_28)
	.align		4
.L_28:
        /*005c*/ 	.word	index@(.nv.constant0._Z11convolve_2DPfS_S_)
        /*0060*/ 	.short	0x0380
        /*0062*/ 	.short	0x0018


	//----- nvinfo : EIATTR_SW_WAR
	.align		4
.L_29:
        /*0064*/ 	.byte	0x04, 0x36
        /*0066*/ 	.short	(.L_31 - .L_30)
.L_30:
        /*0068*/ 	.word	0x00000008
.L_31:


//--------------------- .nv.info._Z14cudaMatrixMultPfS_S_ii --------------------------
	.section	.nv.info._Z14cudaMatrixMultPfS_S_ii,"",@"SHT_CUDA_INFO"
	.sectionflags	@""
	.align	4


	//----- nvinfo : EIATTR_CUDA_API_VERSION
	.align		4
        /*0000*/ 	.byte	0x04, 0x37
        /*0002*/ 	.short	(.L_33 - .L_32)
.L_32:
        /*0004*/ 	.word	0x00000082


	//----- nvinfo : EIATTR_KPARAM_INFO
	.align		4
.L_33:
        /*0008*/ 	.byte	0x04, 0x17
        /*000a*/ 	.short	(.L_35 - .L_34)
.L_34:
        /*000c*/ 	.word	0x00000000
        /*0010*/ 	.short	0x0004
        /*0012*/ 	.short	0x001c
        /*0014*/ 	.byte	0x00, 0xf0, 0x11, 0x00


	//----- nvinfo : EIATTR_KPARAM_INFO
	.align		4
.L_35:
        /*0018*/ 	.byte	0x04, 0x17
        /*001a*/ 	.short	(.L_37 - .L_36)
.L_36:
        /*001c*/ 	.word	0x00000000
        /*0020*/ 	.short	0x0003
        /*0022*/ 	.short	0x0018
        /*0024*/ 	.byte	0x00, 0xf0, 0x11, 0x00


	//----- nvinfo : EIATTR_KPARAM_INFO
	.align		4
.L_37:
        /*0028*/ 	.byte	0x04, 0x17
        /*002a*/ 	.short	(.L_39 - .L_38)
.L_38:
        /*002c*/ 	.word	0x00000000
        /*0030*/ 	.short	0x0002
        /*0032*/ 	.short	0x0010
        /*0034*/ 	.byte	0x00, 0xf5, 0x21, 0x00


	//----- nvinfo : EIATTR_KPARAM_INFO
	.align		4
.L_39:
        /*0038*/ 	.byte	0x04, 0x17
        /*003a*/ 	.short	(.L_41 - .L_40)
.L_40:
        /*003c*/ 	.word	0x00000000
        /*0040*/ 	.short	0x0001
        /*0042*/ 	.short	0x0008
        /*0044*/ 	.byte	0x00, 0xf5, 0x21, 0x00


	//----- nvinfo : EIATTR_KPARAM_INFO
	.align		4
.L_41:
        /*0048*/ 	.byte	0x04, 0x17
        /*004a*/ 	.short	(.L_43 - .L_42)
.L_42:
        /*004c*/ 	.word	0x00000000
        /*0050*/ 	.short	0x0000
        /*0052*/ 	.short	0x0000
        /*0054*/ 	.byte	0x00, 0xf5, 0x21, 0x00


	//----- nvinfo : EIATTR_SPARSE_MMA_MASK
	.align		4
.L_43:
        /*0058*/ 	.byte	0x03, 0x50
        /*005a*/ 	.short	0x0000


	//----- nvinfo : EIATTR_MAXREG_COUNT
	.align		4
        /*005c*/ 	.byte	0x03, 0x1b
        /*005e*/ 	.short	0x00ff


	//----- nvinfo : EIATTR_MERCURY_ISA_VERSION
	.align		4
        /*0060*/ 	.byte	0x03, 0x5f
        /*0062*/ 	.short	0x0101


	//----- nvinfo : EIATTR_VRC_CTA_INIT_COUNT
	.align		4
        /*0064*/ 	.byte	0x02, 0x4a
	.zero		1
	.zero		1


	//----- nvinfo : EIATTR_EXIT_INSTR_OFFSETS
	.align		4
        /*0068*/ 	.byte	0x04, 0x1c
        /*006a*/ 	.short	(.L_45 - .L_44)


	//   ....[0]....
.L_44:
        /*006c*/ 	.word	0x000000d0


	//   ....[1]....
        /*0070*/ 	.word	0x00000930


	//----- nvinfo : EIATTR_CBANK_PARAM_SIZE
	.align		4
.L_45:
        /*0074*/ 	.byte	0x03, 0x19
        /*0076*/ 	.short	0x0020


	//----- nvinfo : EIATTR_PARAM_CBANK
	.align		4
        /*0078*/ 	.byte	0x04, 0x0a
        /*007a*/ 	.short	(.L_47 - .L_46)
	.align		4
.L_46:
        /*007c*/ 	.word	index@(.nv.constant0._Z14cudaMatrixMultPfS_S_ii)
        /*0080*/ 	.short	0x0380
        /*0082*/ 	.short	0x0020


	//----- nvinfo : EIATTR_SW_WAR
	.align		4
.L_47:
        /*0084*/ 	.byte	0x04, 0x36
        /*0086*/ 	.short	(.L_49 - .L_48)
.L_48:
        /*0088*/ 	.word	0x00000008
.L_49:


//--------------------- .nv.info._Z13cudaMatrixAddPfS_S_ii --------------------------
	.section	.nv.info._Z13cudaMatrixAddPfS_S_ii,"",@"SHT_CUDA_INFO"
	.sectionflags	@""
	.align	4


	//----- nvinfo : EIATTR_CUDA_API_VERSION
	.align		4
        /*0000*/ 	.byte	0x04, 0x37
        /*0002*/ 	.short	(.L_51 - .L_50)
.L_50:
        /*0004*/ 	.word	0x00000082


	//----- nvinfo : EIATTR_KPARAM_INFO
	.align		4
.L_51:
        /*0008*/ 	.byte	0x04, 0x17
        /*000a*/ 	.short	(.L_53 - .L_52)
.L_52:
        /*000c*/ 	.word	0x00000000
        /*0010*/ 	.short	0x0004
        /*0012*/ 	.short	0x001c
        /*0014*/ 	.byte	0x00, 0xf0, 0x11, 0x00


	//----- nvinfo : EIATTR_KPARAM_INFO
	.align		4
.L_53:
        /*0018*/ 	.byte	0x04, 0x17
        /*001a*/ 	.short	(.L_55 - .L_54)
.L_54:
        /*001c*/ 	.word	0x00000000
        /*0020*/ 	.short	0x0003
        /*0022*/ 	.short	0x0018
        /*0024*/ 	.byte	0x00, 0xf0, 0x11, 0x00


	//----- nvinfo : EIATTR_KPARAM_INFO
	.align		4
.L_55:
        /*0028*/ 	.byte	0x04, 0x17
        /*002a*/ 	.short	(.L_57 - .L_56)
.L_56:
        /*002c*/ 	.word	0x00000000
        /*0030*/ 	.short	0x0002
        /*0032*/ 	.short	0x0010
        /*0034*/ 	.byte	0x00, 0xf5, 0x21, 0x00


	//----- nvinfo : EIATTR_KPARAM_INFO
	.align		4
.L_57:
        /*0038*/ 	.byte	0x04, 0x17
        /*003a*/ 	.short	(.L_59 - .L_58)
.L_58:
        /*003c*/ 	.word	0x00000000
        /*0040*/ 	.short	0x0001
        /*0042*/ 	.short	0x0008
        /*0044*/ 	.byte	0x00, 0xf5, 0x21, 0x00


	//----- nvinfo : EIATTR_KPARAM_INFO
	.align		4
.L_59:
        /*0048*/ 	.byte	0x04, 0x17
        /*004a*/ 	.short	(.L_61 - .L_60)
.L_60:
        /*004c*/ 	.word	0x00000000
        /*0050*/ 	.short	0x0000
        /*0052*/ 	.short	0x0000
        /*0054*/ 	.byte	0x00, 0xf5, 0x21, 0x00


	//----- nvinfo : EIATTR_SPARSE_MMA_MASK
	.align		4
.L_61:
        /*0058*/ 	.byte	0x03, 0x50
        /*005a*/ 	.short	0x0000


	//----- nvinfo : EIATTR_MAXREG_COUNT
	.align		4
        /*005c*/ 	.byte	0x03, 0x1b
        /*005e*/ 	.short	0x00ff


	//----- nvinfo : EIATTR_MERCURY_ISA_VERSION
	.align		4
        /*0060*/ 	.byte	0x03, 0x5f
        /*0062*/ 	.short	0x0101


	//----- nvinfo : EIATTR_VRC_CTA_INIT_COUNT
	.align		4
        /*0064*/ 	.byte	0x02, 0x4a
	.zero		1
	.zero		1


	//----- nvinfo : EIATTR_EXIT_INSTR_OFFSETS
	.align		4
        /*0068*/ 	.byte	0x04, 0x1c
        /*006a*/ 	.short	(.L_63 - .L_62)


	//   ....[0]....
.L_62:
        /*006c*/ 	.word	0x000000c0


	//   ....[1]....
        /*0070*/ 	.word	0x00000190


	//----- nvinfo : EIATTR_CBANK_PARAM_SIZE
	.align		4
.L_63:
        /*0074*/ 	.byte	0x03, 0x19
        /*0076*/ 	.short	0x0020


	//----- nvinfo : EIATTR_PARAM_CBANK
	.align		4
        /*0078*/ 	.byte	0x04, 0x0a
        /*007a*/ 	.short	(.L_65 - .L_64)
	.align		4
.L_64:
        /*007c*/ 	.word	index@(.nv.constant0._Z13cudaMatrixAddPfS_S_ii)
        /*0080*/ 	.short	0x0380
        /*0082*/ 	.short	0x0020


	//----- nvinfo : EIATTR_SW_WAR
	.align		4
.L_65:
        /*0084*/ 	.byte	0x04, 0x36
        /*0086*/ 	.short	(.L_67 - .L_66)
.L_66:
        /*0088*/ 	.word	0x00000008
.L_67:


//--------------------- .nv.callgraph             --------------------------
	.section	.nv.callgraph,"",@"SHT_CUDA_CALLGRAPH"
	.align	4
	.sectionentsize	8
	.align		4
        /*0000*/ 	.word	0x00000000
	.align		4
        /*0004*/ 	.word	0xffffffff
	.align		4
        /*0008*/ 	.word	0x00000000
	.align		4
        /*000c*/ 	.word	0xfffffffe
	.align		4
        /*0010*/ 	.word	0x00000000
	.align		4
        /*0014*/ 	.word	0xfffffffd
	.align		4
        /*0018*/ 	.word	0x00000000
	.align		4
        /*001c*/ 	.word	0xfffffffc


//--------------------- .text._Z11convolve_2DPfS_S_ --------------------------
	.section	.text._Z11convolve_2DPfS_S_,"ax",@progbits
	.align	128
        .global         _Z11convolve_2DPfS_S_
        .type           _Z11convolve_2DPfS_S_,@function
        .size           _Z11convolve_2DPfS_S_,(.L_x_7 - _Z11convolve_2DPfS_S_)
        .other          _Z11convolve_2DPfS_S_,@"STO_CUDA_ENTRY STV_DEFAULT"
_Z11convolve_2DPfS_S_:
.text._Z11convolve_2DPfS_S_:
[----:B------:R-:W-:Y:S01]  /*0000*/  LDC R1, c[0x0][0x37c] ;  /* 0x0000df00ff017b82 */ /* 0x000fe20000000800 */
[----:B------:R-:W0:Y:S07]  /*0010*/  S2R R3, SR_TID.X ;  /* 0x0000000000037919 */ /* 0x000e2e0000002100 */
[----:B------:R-:W1:Y:S01]  /*0020*/  LDC R7, c[0x0][0x364] ;  /* 0x0000d900ff077b82 */ /* 0x000e620000000800 */
[----:B------:R-:W1:Y:S07]  /*0030*/  S2R R0, SR_TID.Y ;  /* 0x0000000000007919 */ /* 0x000e6e0000002200 */
[----:B------:R-:W0:Y:S08]  /*0040*/  S2UR UR5, SR_CTAID.X ;  /* 0x00000000000579c3 */ /* 0x000e300000002500 */
[----:B------:R-:W0:Y:S08]  /*0050*/  LDC R6, c[0x0][0x360] ;  /* 0x0000d800ff067b82 */ /* 0x000e300000000800 */
[----:B------:R-:W1:Y:S01]  /*0060*/  S2UR UR4, SR_CTAID.Y ;  /* 0x00000000000479c3 */ /* 0x000e620000002600 */
[----:B0-----:R-:W-:-:S05]  /*0070*/  IMAD R6, R6, UR5, R3 ;  /* 0x0000000506067c24 */ /* 0x001fca000f8e0203 */
[----:B------:R-:W-:Y:S01]  /*0080*/  ISETP.GT.AND P0, PT, R6, 0x1b, PT ;  /* 0x0000001b0600780c */ /* 0x000fe20003f04270 */
[----:B-1----:R-:W-:-:S05]  /*0090*/  IMAD R7, R7, UR4, R0 ;  /* 0x0000000407077c24 */ /* 0x002fca000f8e0200 */
[----:B------:R-:W-:-:S13]  /*00a0*/  ISETP.GT.U32.OR P0, PT, R7, 0x1b, P0 ;  /* 0x0000001b0700780c */ /* 0x000fda0000704470 */
[----:B------:R-:W-:Y:S05]  /*00b0*/  @P0 EXIT ;  /* 0x000000000000094d */ /* 0x000fea0003800000 */
[----:B------:R-:W0:Y:S01]  /*00c0*/  S2R R9, SR_CTAID.Z ;  /* 0x0000000000097919 */ /* 0x000e220000002700 */
[----:B------:R-:W1:Y:S01]  /*00d0*/  LDC.64 R4, c[0x0][0x380] ;  /* 0x0000e000ff047b82 */ /* 0x000e620000000a00 */
[----:B------:R-:W2:Y:S01]  /*00e0*/  LDCU.64 UR4, c[0x0][0x358] ;  /* 0x00006b00ff0477ac */ /* 0x000ea20008000a00 */
[----:B------:R-:W-:-:S06]  /*00f0*/  LEA R13, R7, R6, 0x5 ;  /* 0x00000006070d7211 */ /* 0x000fcc00078e28ff */
[----:B------:R-:W3:Y:S01]  /*0100*/  LDC.64 R2, c[0x0][0x388] ;  /* 0x0000e200ff027b82 */ /* 0x000ee20000000a00 */
[----:B-1----:R-:W-:-:S05]  /*0110*/  IMAD.WIDE R4, R13, 0x4, R4 ;  /* 0x000000040d047825 */ /* 0x002fca00078e0204 */
[----:B--2---:R-:W2:Y:S01]  /*0120*/  LDG.E R0, desc[UR4][R4.64] ;  /* 0x0000000404007981 */ /* 0x004ea2000c1e1900 */
[----:B0-----:R-:W-:-:S03]  /*0130*/  IMAD R11, R9, 0x19, RZ ;  /* 0x00000019090b7824 */ /* 0x001fc600078e02ff */
[----:B------:R-:W4:Y:S01]  /*0140*/  LDG.E R19, desc[UR4][R4.64+0x4] ;  /* 0x0000040404137981 */ /* 0x000f22000c1e1900 */
[----:B---3--:R-:W-:-:S03]  /*0150*/  IMAD.WIDE.U32 R2, R11, 0x4, R2 ;  /* 0x000000040b027825 */ /* 0x008fc600078e0002 */
[----:B------:R-:W3:Y:S04]  /*0160*/  LDG.E R29, desc[UR4][R4.64+0x8] ;  /* 0x00000804041d7981 */ /* 0x000ee8000c1e1900 */
[----:B------:R-:W2:Y:S04]  /*0170*/  LDG.E R17, desc[UR4][R2.64] ;  /* 0x0000000402117981 */ /* 0x000ea8000c1e1900 */
[----:B------:R-:W4:Y:S04]  /*0180*/  LDG.E R14, desc[UR4][R2.64+0x4] ;  /* 0x00000404020e7981 */ /* 0x000f28000c1e1900 */
[----:B------:R-:W3:Y:S04]  /*0190*/  LDG.E R24, desc[UR4][R2.64+0x8] ;  /* 0x0000080402187981 */ /* 0x000ee8000c1e1900 */
[----:B------:R-:W5:Y:S04]  /*01a0*/  LDG.E R11, desc[UR4][R4.64+0xc] ;  /* 0x00000c04040b7981 */ /* 0x000f68000c1e1900 */
        /* <DEDUP_REMOVED lines=13> */
[----:B------:R-:W5:Y:S01]  /*0280*/  LDG.E R26, desc[UR4][R2.64+0x60] ;  /* 0x00006004021a7981 */ /* 0x000f62000c1e1900 */
[----:B--2---:R-:W-:-:S04]  /*0290*/  FFMA R0, R0, R17, RZ ;  /* 0x0000001100007223 */ /* 0x004fc800000000ff */
[----:B----4-:R-:W-:Y:S02]  /*02a0*/  FFMA R0, R19, R14, R0 ;  /* 0x0000000e13007223 */ /* 0x010fe40000000000 */
[----:B------:R-:W2:Y:S02]  /*02b0*/  LDG.E R14, desc[UR4][R4.64+0x100] ;  /* 0x00010004040e7981 */ /* 0x000ea4000c1e1900 */
[----:B---3--:R-:W-:Y:S02]  /*02c0*/  FFMA R0, R29, R24, R0 ;  /* 0x000000181d007223 */ /* 0x008fe40000000000 */
[----:B------:R-:W2:Y:S04]  /*02d0*/  LDG.E R19, desc[UR4][R2.64+0x28] ;  /* 0x0000280402137981 */ /* 0x000ea8000c1e1900 */
[----:B------:R-:W3:Y:S01]  /*02e0*/  LDG.E R24, desc[UR4][R4.64+0x210] ;  /* 0x0002100404187981 */ /* 0x000ee2000c1e1900 */
[----:B-----5:R-:W-:-:S03]  /*02f0*/  FFMA R17, R11, R12, R0 ;  /* 0x0000000c0b117223 */ /* 0x020fc60000000000 */
[----:B------:R-:W4:Y:S04]  /*0300*/  LDG.E R0, desc[UR4][R4.64+0x104] ;  /* 0x0001040404007981 */ /* 0x000f28000c1e1900 */
[----:B------:R-:W4:Y:S01]  /*0310*/  LDG.E R11, desc[UR4][R2.64+0x2c] ;  /* 0x00002c04020b7981 */ /* 0x000f22000c1e1900 */
[----:B------:R-:W-:-:S03]  /*0320*/  FFMA R17, R8, R13, R17 ;  /* 0x0000000d08117223 */ /* 0x000fc60000000011 */
[----:B------:R-:W5:Y:S04]  /*0330*/  LDG.E R8, desc[UR4][R4.64+0x108] ;  /* 0x0001080404087981 */ /* 0x000f68000c1e1900 */
[----:B------:R-:W5:Y:S01]  /*0340*/  LDG.E R13, desc[UR4][R2.64+0x30] ;  /* 0x00003004020d7981 */ /* 0x000f62000c1e1900 */
[----:B------:R-:W-:-:S03]  /*0350*/  FFMA R29, R10, R15, R17 ;  /* 0x0000000f0a1d7223 */ /* 0x000fc60000000011 */
[----:B------:R-:W3:Y:S04]  /*0360*/  LDG.E R10, desc[UR4][R4.64+0x10c] ;  /* 0x00010c04040a7981 */ /* 0x000ee8000c1e1900 */
[----:B------:R-:W3:Y:S04]  /*0370*/  LDG.E R15, desc[UR4][R2.64+0x34] ;  /* 0x00003404020f7981 */ /* 0x000ee8000c1e1900 */
[----:B------:R-:W3:Y:S04]  /*0380*/  LDG.E R12, desc[UR4][R4.64+0x110] ;  /* 0x00011004040c7981 */ /* 0x000ee8000c1e1900 */
[----:B------:R-:W3:Y:S01]  /*0390*/  LDG.E R17, desc[UR4][R2.64+0x38] ;  /* 0x0000380402117981 */ /* 0x000ee2000c1e1900 */
[----:B------:R-:W-:-:S03]  /*03a0*/  FFMA R21, R16, R21, R29 ;  /* 0x0000001510157223 */ /* 0x000fc6000000001d */
[----:B------:R-:W3:Y:S01]  /*03b0*/  LDG.E R16, desc[UR4][R2.64+0x3c] ;  /* 0x00003c0402107981 */ /* 0x000ee2000c1e1900 */
[----:B------:R-:W-:-:S03]  /*03c0*/  FFMA R27, R22, R27, R21 ;  /* 0x0000001b161b7223 */ /* 0x000fc60000000015 */
[----:B------:R-:W3:Y:S01]  /*03d0*/  LDG.E R21, desc[UR4][R4.64+0x180] ;  /* 0x0001800404157981 */ /* 0x000ee2000c1e1900 */
[----:B------:R-:W-:-:S03]  /*03e0*/  FFMA R27, R18, R23, R27 ;  /* 0x00000017121b7223 */ /* 0x000fc6000000001b */
[----:B------:R-:W3:Y:S04]  /*03f0*/  LDG.E R18, desc[UR4][R4.64+0x184] ;  /* 0x0001840404127981 */ /* 0x000ee8000c1e1900 */
[----:B------:R-:W3:Y:S01]  /*0400*/  LDG.E R23, desc[UR4][R2.64+0x40] ;  /* 0x0000400402177981 */ /* 0x000ee2000c1e1900 */
[----:B------:R-:W-:-:S03]  /*0410*/  FFMA R27, R20, R25, R27 ;  /* 0x00000019141b7223 */ /* 0x000fc6000000001b */
[----:B------:R-:W3:Y:S04]  /*0420*/  LDG.E R20, desc[UR4][R4.64+0x188] ;  /* 0x0001880404147981 */ /* 0x000ee8000c1e1900 */
[----:B------:R-:W3:Y:S04]  /*0430*/  LDG.E R25, desc[UR4][R2.64+0x44] ;  /* 0x0000440402197981 */ /* 0x000ee8000c1e1900 */
[----:B------:R-:W3:Y:S04]  /*0440*/  LDG.E R22, desc[UR4][R4.64+0x20c] ;  /* 0x00020c0404167981 */ /* 0x000ee8000c1e1900 */
[----:B------:R-:W3:Y:S01]  /*0450*/  LDG.E R29, desc[UR4][R2.64+0x5c] ;  /* 0x00005c04021d7981 */ /* 0x000ee2000c1e1900 */
[----:B--2---:R-:W-:-:S03]  /*0460*/  FFMA R27, R14, R19, R27 ;  /* 0x000000130e1b7223 */ /* 0x004fc6000000001b */
[----:B------:R-:W2:Y:S04]  /*0470*/  LDG.E R19, desc[UR4][R4.64+0x18c] ;  /* 0x00018c0404137981 */ /* 0x000ea8000c1e1900 */
[----:B------:R-:W2:Y:S01]  /*0480*/  LDG.E R14, desc[UR4][R2.64+0x48] ;  /* 0x00004804020e7981 */ /* 0x000ea2000c1e1900 */
[----:B----4-:R-:W-:-:S03]  /*0490*/  FFMA R27, R0, R11, R27 ;  /* 0x0000000b001b7223 */ /* 0x010fc6000000001b */
[----:B------:R-:W4:Y:S04]  /*04a0*/  LDG.E R0, desc[UR4][R4.64+0x190] ;  /* 0x0001900404007981 */ /* 0x000f28000c1e1900 */
[----:B------:R-:W4:Y:S01]  /*04b0*/  LDG.E R11, desc[UR4][R2.64+0x4c] ;  /* 0x00004c04020b7981 */ /* 0x000f22000c1e1900 */
[----:B-----5:R-:W-:-:S03]  /*04c0*/  FFMA R27, R8, R13, R27 ;  /* 0x0000000d081b7223 */ /* 0x020fc6000000001b */
[----:B------:R-:W5:Y:S04]  /*04d0*/  LDG.E R8, desc[UR4][R4.64+0x200] ;  /* 0x0002000404087981 */ /* 0x000f68000c1e1900 */
[----:B------:R-:W5:Y:S01]  /*04e0*/  LDG.E R13, desc[UR4][R2.64+0x50] ;  /* 0x00005004020d7981 */ /* 0x000f62000c1e1900 */
[----:B---3--:R-:W-:-:S03]  /*04f0*/  FFMA R27, R10, R15, R27 ;  /* 0x0000000f0a1b7223 */ /* 0x008fc6000000001b */
[----:B------:R-:W3:Y:S04]  /*0500*/  LDG.E R10, desc[UR4][R4.64+0x204] ;  /* 0x00020404040a7981 */ /* 0x000ee8000c1e1900 */
[----:B------:R-:W3:Y:S01]  /*0510*/  LDG.E R15, desc[UR4][R2.64+0x54] ;  /* 0x00005404020f7981 */ /* 0x000ee2000c1e1900 */
[----:B------:R-:W-:-:S03]  /*0520*/  FFMA R28, R12, R17, R27 ;  /* 0x000000110c1c7223 */ /* 0x000fc6000000001b */
[----:B------:R-:W3:Y:S04]  /*0530*/  LDG.E R12, desc[UR4][R4.64+0x208] ;  /* 0x00020804040c7981 */ /* 0x000ee8000c1e1900 */
[----:B------:R-:W3:Y:S01]  /*0540*/  LDG.E R27, desc[UR4][R2.64+0x58] ;  /* 0x00005804021b7981 */ /* 0x000ee2000c1e1900 */
[----:B------:R-:W-:Y:S02]  /*0550*/  FFMA R21, R21, R16, R28 ;  /* 0x0000001015157223 */ /* 0x000fe4000000001c */
[----:B------:R-:W0:Y:S02]  /*0560*/  LDC.64 R16, c[0x0][0x390] ;  /* 0x0000e400ff107b82 */ /* 0x000e240000000a00 */
[----:B------:R-:W-:-:S04]  /*0570*/  FFMA R21, R18, R23, R21 ;  /* 0x0000001712157223 */ /* 0x000fc80000000015 */
[----:B------:R-:W-:Y:S01]  /*0580*/  FFMA R20, R20, R25, R21 ;  /* 0x0000001914147223 */ /* 0x000fe20000000015 */
[----:B------:R-:W-:-:S04]  /*0590*/  IMAD R6, R9, 0x310, R6 ;  /* 0x0000031009067824 */ /* 0x000fc800078e0206 */
[----:B------:R-:W-:-:S04]  /*05a0*/  IMAD R7, R7, 0x1c, R6 ;  /* 0x0000001c07077824 */ /* 0x000fc800078e0206 */
[----:B0-----:R-:W-:-:S04]  /*05b0*/  IMAD.WIDE R16, R7, 0x4, R16 ;  /* 0x0000000407107825 */ /* 0x001fc800078e0210 */
[----:B--2---:R-:W-:-:S04]  /*05c0*/  FFMA R19, R19, R14, R20 ;  /* 0x0000000e13137223 */ /* 0x004fc80000000014 */
[----:B----4-:R-:W-:-:S04]  /*05d0*/  FFMA R11, R0, R11, R19 ;  /* 0x0000000b000b7223 */ /* 0x010fc80000000013 */
[----:B-----5:R-:W-:-:S04]  /*05e0*/  FFMA R11, R8, R13, R11 ;  /* 0x0000000d080b7223 */ /* 0x020fc8000000000b */
[----:B---3--:R-:W-:-:S04]  /*05f0*/  FFMA R11, R10, R15, R11 ;  /* 0x0000000f0a0b7223 */ /* 0x008fc8000000000b */
[----:B------:R-:W-:-:S04]  /*0600*/  FFMA R11, R12, R27, R11 ;  /* 0x0000001b0c0b7223 */ /* 0x000fc8000000000b */
[----:B------:R-:W-:-:S04]  /*0610*/  FFMA R11, R22, R29, R11 ;  /* 0x0000001d160b7223 */ /* 0x000fc8000000000b */
[----:B------:R-:W-:-:S05]  /*0620*/  FFMA R11, R24, R26, R11 ;  /* 0x0000001a180b7223 */ /* 0x000fca000000000b */
[----:B------:R-:W-:Y:S01]  /*0630*/  STG.E desc[UR4][R16.64], R11 ;  /* 0x0000000b10007986 */ /* 0x000fe2000c101904 */
[----:B------:R-:W-:Y:S05]  /*0640*/  EXIT ;  /* 0x000000000000794d */ /* 0x000fea0003800000 */
.L_x_0:
[----:B------:R-:W-:-:S00]  /*0650*/  BRA `(.L_x_0) ;  /* 0xfffffffc00fc7947 */ /* 0x000fc0000383ffff */
[----:B------:R-:W-:-:S00]  /*0660*/  NOP ;  /* 0x0000000000007918 */ /* 0x000fc00000000000 */
        /* <DEDUP_REMOVED lines=9> */
.L_x_7:


//--------------------- .text._Z14cudaMatrixMultPfS_S_ii --------------------------
	.section	.text._Z14cudaMatrixMultPfS_S_ii,"ax",@progbits
	.align	128
        .global         _Z14cudaMatrixMultPfS_S_ii
        .type           _Z14cudaMatrixMultPfS_S_ii,@function
        .size           _Z14cudaMatrixMultPfS_S_ii,(.L_x_8 - _Z14cudaMatrixMultPfS_S_ii)
        .other          _Z14cudaMatrixMultPfS_S_ii,@"STO_CUDA_ENTRY STV_DEFAULT"
_Z14cudaMatrixMultPfS_S_ii:
.text._Z14cudaMatrixMultPfS_S_ii:
[----:B------:R-:W-:Y:S01]  /*0000*/  LDC R1, c[0x0][0x37c] ;  /* 0x0000df00ff017b82 */ /* 0x000fe20000000800 */
[----:B------:R-:W0:Y:S07]  /*0010*/  S2R R3, SR_TID.X ;  /* 0x0000000000037919 */ /* 0x000e2e0000002100 */
[----:B------:R-:W1:Y:S01]  /*0020*/  S2UR UR4, SR_CTAID.Y ;  /* 0x00000000000479c3 */ /* 0x000e620000002600 */
[----:B------:R-:W2:Y:S07]  /*0030*/  S2R R9, SR_TID.Y ;  /* 0x0000000000097919 */ /* 0x000eae0000002200 */
[----:B------:R-:W0:Y:S08]  /*0040*/  S2UR UR6, SR_CTAID.X ;  /* 0x00000000000679c3 */ /* 0x000e300000002500 */
[----:B------:R-:W0:Y:S01]  /*0050*/  LDC R4, c[0x0][0x360] ;  /* 0x0000d800ff047b82 */ /* 0x000e220000000800 */
[----:B------:R-:W1:Y:S07]  /*0060*/  LDCU UR5, c[0x0][0x364] ;  /* 0x00006c80ff0577ac */ /* 0x000e6e0008000800 */
[----:B------:R-:W3:Y:S01]  /*0070*/  LDC R0, c[0x0][0x398] ;  /* 0x0000e600ff007b82 */ /* 0x000ee20000000800 */
[----:B-1----:R-:W-:Y:S01]  /*0080*/  UIMAD UR4, UR4, UR5, URZ ;  /* 0x00000005040472a4 */ /* 0x002fe2000f8e02ff */
[----:B0-----:R-:W-:-:S05]  /*0090*/  IMAD R4, R4, UR6, R3 ;  /* 0x0000000604047c24 */ /* 0x001fca000f8e0203 */
[----:B--2---:R-:W-:-:S04]  /*00a0*/  IADD3 R3, PT, PT, R9, UR4, RZ ;  /* 0x0000000409037c10 */ /* 0x004fc8000fffe0ff */
[----:B------:R-:W-:-:S04]  /*00b0*/  VIMNMX R5, PT, PT, R4, R3, !PT ;  /* 0x0000000304057248 */ /* 0x000fc80007fe0100 */
[----:B---3--:R-:W-:-:S13]  /*00c0*/  ISETP.GE.AND P0, PT, R5, R0, PT ;  /* 0x000000000500720c */ /* 0x008fda0003f06270 */
[----:B------:R-:W-:Y:S05]  /*00d0*/  @P0 EXIT ;  /* 0x000000000000094d */ /* 0x000fea0003800000 */
[C---:B------:R-:W-:Y:S01]  /*00e0*/  ISETP.GE.U32.AND P1, PT, R0.reuse, 0x8, PT ;  /* 0x000000080000780c */ /* 0x040fe20003f26070 */
[----:B------:R-:W0:Y:S01]  /*00f0*/  LDCU.64 UR8, c[0x0][0x358] ;  /* 0x00006b00ff0877ac */ /* 0x000e220008000a00 */
[----:B------:R-:W-:Y:S01]  /*0100*/  LOP3.LUT R2, R0, 0x7, RZ, 0xc0, !PT ;  /* 0x0000000700027812 */ /* 0x000fe200078ec0ff */
[----:B------:R-:W-:Y:S02]  /*0110*/  HFMA2 R10, -RZ, RZ, 0, 0 ;  /* 0x00000000ff0a7431 */ /* 0x000fe400000001ff */
[----:B------:R-:W-:Y:S01]  /*0120*/  IMAD R4, R4, R0, RZ ;  /* 0x0000000004047224 */ /* 0x000fe200078e02ff */
[----:B------:R-:W-:Y:S02]  /*0130*/  MOV R7, RZ ;  /* 0x000000ff00077202 */ /* 0x000fe40000000f00 */
[----:B------:R-:W-:-:S05]  /*0140*/  ISETP.NE.AND P0, PT, R2, RZ, PT ;  /* 0x000000ff0200720c */ /* 0x000fca0003f05270 */
[----:B------:R-:W-:Y:S08]  /*0150*/  @!P1 BRA `(.L_x_1) ;  /* 0x0000000000fc9947 */ /* 0x000ff00003800000 */
[----:B------:R-:W1:Y:S01]  /*0160*/  LDCU.64 UR6, c[0x0][0x380] ;  /* 0x00007000ff0677ac */ /* 0x000e620008000a00 */
[C---:B------:R-:W-:Y:S01]  /*0170*/  LOP3.LUT R7, R0.reuse, 0x7ffffff8, RZ, 0xc0, !PT ;  /* 0x7ffffff800077812 */ /* 0x040fe200078ec0ff */
[C-C-:B------:R-:W-:Y:S01]  /*0180*/  IMAD R11, R0.reuse, 0x3, R3.reuse ;  /* 0x00000003000b7824 */ /* 0x140fe200078e0203 */
[CC--:B------:R-:W-:Y:S01]  /*0190*/  LEA R5, R0.reuse, R3.reuse, 0x1 ;  /* 0x0000000300057211 */ /* 0x0c0fe200078e08ff */
[C-C-:B------:R-:W-:Y:S01]  /*01a0*/  IMAD R15, R0.reuse, 0x5, R3.reuse ;  /* 0x00000005000f7824 */ /* 0x140fe200078e0203 */
[CC--:B------:R-:W-:Y:S01]  /*01b0*/  LEA R13, R0.reuse, R3.reuse, 0x2 ;  /* 0x00000003000d7211 */ /* 0x0c0fe200078e10ff */
[C-C-:B------:R-:W-:Y:S01]  /*01c0*/  IMAD R17, R0.reuse, 0x6, R3.reuse ;  /* 0x0000000600117824 */ /* 0x140fe200078e0203 */
[----:B------:R-:W-:Y:S01]  /*01d0*/  MOV R10, RZ ;  /* 0x000000ff000a7202 */ /* 0x000fe20000000f00 */
[----:B------:R-:W-:Y:S01]  /*01e0*/  IMAD R25, R0, 0x7, R3 ;  /* 0x0000000700197824 */ /* 0x000fe200078e0203 */
[----:B------:R-:W-:Y:S02]  /*01f0*/  MOV R8, R4 ;  /* 0x0000000400087202 */ /* 0x000fe40000000f00 */
[----:B------:R-:W-:-:S02]  /*0200*/  MOV R29, R3 ;  /* 0x00000003001d7202 */ /* 0x000fc40000000f00 */
[----:B------:R-:W-:Y:S02]  /*0210*/  IADD3 R6, PT, PT, -R7, RZ, RZ ;  /* 0x000000ff07067210 */ /* 0x000fe40007ffe1ff */
[----:B------:R-:W-:Y:S01]  /*0220*/  IADD3 R9, PT, PT, R0, UR4, R9 ;  /* 0x0000000400097c10 */ /* 0x000fe2000fffe009 */
[----:B-1----:R-:W-:-:S04]  /*0230*/  UIADD3 UR5, UP0, UPT, UR6, 0x10, URZ ;  /* 0x0000001006057890 */ /* 0x002fc8000ff1e0ff */
[----:B------:R-:W-:-:S12]  /*0240*/  UIADD3.X UR4, UPT, UPT, URZ, UR7, URZ, UP0, !UPT ;  /* 0x00000007ff047290 */ /* 0x000fd800087fe4ff */
.L_x_2:
[----:B------:R-:W1:Y:S01]  /*0250*/  LDC.64 R18, c[0x0][0x388] ;  /* 0x0000e200ff127b82 */ /* 0x000e620000000a00 */
[----:B------:R-:W-:Y:S02]  /*0260*/  MOV R20, UR5 ;  /* 0x0000000500147c02 */ /* 0x000fe40008000f00 */
[----:B------:R-:W-:-:S03]  /*0270*/  MOV R21, UR4 ;  /* 0x0000000400157c02 */ /* 0x000fc60008000f00 */
[----:B------:R-:W-:-:S05]  /*0280*/  IMAD.WIDE R20, R8, 0x4, R20 ;  /* 0x0000000408147825 */ /* 0x000fca00078e0214 */
[----:B0-----:R-:W2:Y:S04]  /*0290*/  LDG.E R12, desc[UR8][R20.64+-0x10] ;  /* 0xfffff008140c7981 */ /* 0x001ea8000c1e1900 */
[----:B------:R-:W3:Y:S04]  /*02a0*/  LDG.E R14, desc[UR8][R20.64+-0xc] ;  /* 0xfffff408140e7981 */ /* 0x000ee8000c1e1900 */
[----:B------:R-:W4:Y:S01]  /*02b0*/  LDG.E R28, desc[UR8][R20.64+-0x8] ;  /* 0xfffff808141c7981 */ /* 0x000f22000c1e1900 */
[----:B-1----:R-:W-:-:S03]  /*02c0*/  IMAD.WIDE.U32 R22, R29, 0x4, R18 ;  /* 0x000000041d167825 */ /* 0x002fc600078e0012 */
[----:B------:R-:W5:Y:S04]  /*02d0*/  LDG.E R16, desc[UR8][R20.64+-0x4] ;  /* 0xfffffc0814107981 */ /* 0x000f68000c1e1900 */
[----:B------:R-:W2:Y:S01]  /*02e0*/  LDG.E R23, desc[UR8][R22.64] ;  /* 0x0000000816177981 */ /* 0x000ea2000c1e1900 */
[----:B------:R-:W-:-:S04]  /*02f0*/  IMAD.WIDE.U32 R26, R9, 0x4, R18 ;  /* 0x00000004091a7825 */ /* 0x000fc800078e0012 */
[----:B--2---:R-:W-:Y:S01]  /*0300*/  FFMA R10, R12, R23, R10 ;  /* 0x000000170c0a7223 */ /* 0x004fe2000000000a */
[--C-:B------:R-:W-:Y:S01]  /*0310*/  IMAD.WIDE.U32 R22, R5, 0x4, R18.reuse ;  /* 0x0000000405167825 */ /* 0x100fe200078e0012 */
[----:B------:R0:W3:Y:S05]  /*0320*/  LDG.E R12, desc[UR8][R26.64] ;  /* 0x000000081a0c7981 */ /* 0x0000ea000c1e1900 */
[----:B------:R-:W4:Y:S01]  /*0330*/  LDG.E R23, desc[UR8][R22.64] ;  /* 0x0000000816177981 */ /* 0x000f22000c1e1900 */
[----:B0-----:R-:W-:-:S05]  /*0340*/  IMAD.WIDE.U32 R26, R11, 0x4, R18 ;  /* 0x000000040b1a7825 */ /* 0x001fca00078e0012 */
[----:B------:R0:W5:Y:S02]  /*0350*/  LDG.E R24, desc[UR8][R26.64] ;  /* 0x000000081a187981 */ /* 0x000164000c1e1900 */
[----:B0-----:R-:W-:-:S04]  /*0360*/  IMAD.WIDE.U32 R26, R13, 0x4, R18 ;  /* 0x000000040d1a7825 */ /* 0x001fc800078e0012 */
[----:B---3--:R-:W-:Y:S02]  /*0370*/  FFMA R10, R14, R12, R10 ;  /* 0x0000000c0e0a7223 */ /* 0x008fe4000000000a */
[----:B------:R-:W2:Y:S02]  /*0380*/  LDG.E R14, desc[UR8][R20.64+0x4] ;  /* 0x00000408140e7981 */ /* 0x000ea4000c1e1900 */
[----:B----4-:R-:W-:Y:S01]  /*0390*/  FFMA R10, R28, R23, R10 ;  /* 0x000000171c0a7223 */ /* 0x010fe2000000000a */
[----:B------:R-:W-:Y:S01]  /*03a0*/  IMAD.WIDE.U32 R22, R15, 0x4, R18 ;  /* 0x000000040f167825 */ /* 0x000fe200078e0012 */
[----:B------:R-:W3:Y:S04]  /*03b0*/  LDG.E R12, desc[UR8][R20.64+0x8] ;  /* 0x00000808140c7981 */ /* 0x000ee8000c1e1900 */
[----:B------:R-:W4:Y:S01]  /*03c0*/  LDG.E R28, desc[UR8][R20.64+0xc] ;  /* 0x00000c08141c7981 */ /* 0x000f22000c1e1900 */
[----:B-----5:R-:W-:-:S03]  /*03d0*/  FFMA R10, R16, R24, R10 ;  /* 0x00000018100a7223 */ /* 0x020fc6000000000a */
[----:B------:R-:W2:Y:S04]  /*03e0*/  LDG.E R23, desc[UR8][R22.64] ;  /* 0x0000000816177981 */ /* 0x000ea8000c1e1900 */
[----:B------:R0:W5:Y:S04]  /*03f0*/  LDG.E R24, desc[UR8][R26.64] ;  /* 0x000000081a187981 */ /* 0x000168000c1e1900 */
[----:B------:R-:W5:Y:S01]  /*0400*/  LDG.E R16, desc[UR8][R20.64] ;  /* 0x0000000814107981 */ /* 0x000f62000c1e1900 */
[----:B0-----:R-:W-:-:S04]  /*0410*/  IMAD.WIDE.U32 R26, R17, 0x4, R18 ;  /* 0x00000004111a7825 */ /* 0x001fc800078e0012 */
[----:B------:R-:W-:Y:S02]  /*0420*/  IMAD.WIDE.U32 R18, R25, 0x4, R18 ;  /* 0x0000000419127825 */ /* 0x000fe400078e0012 */
[----:B------:R-:W3:Y:S04]  /*0430*/  LDG.E R27, desc[UR8][R26.64] ;  /* 0x000000081a1b7981 */ /* 0x000ee8000c1e1900 */
[----:B------:R-:W4:Y:S01]  /*0440*/  LDG.E R19, desc[UR8][R18.64] ;  /* 0x0000000812137981 */ /* 0x000f22000c1e1900 */
[----:B------:R-:W-:-:S04]  /*0450*/  IADD3 R6, PT, PT, R6, 0x8, RZ ;  /* 0x0000000806067810 */ /* 0x000fc80007ffe0ff */
[----:B------:R-:W-:Y:S02]  /*0460*/  ISETP.NE.AND P1, PT, R6, RZ, PT ;  /* 0x000000ff0600720c */ /* 0x000fe40003f25270 */
[C---:B------:R-:W-:Y:S02]  /*0470*/  LEA R9, R0.reuse, R9, 0x3 ;  /* 0x0000000900097211 */ /* 0x040fe400078e18ff */
[C---:B------:R-:W-:Y:S02]  /*0480*/  LEA R5, R0.reuse, R5, 0x3 ;  /* 0x0000000500057211 */ /* 0x040fe400078e18ff */
[C---:B------:R-:W-:Y:S02]  /*0490*/  LEA R11, R0.reuse, R11, 0x3 ;  /* 0x0000000b000b7211 */ /* 0x040fe400078e18ff */
[C---:B------:R-:W-:Y:S02]  /*04a0*/  LEA R13, R0.reuse, R13, 0x3 ;  /* 0x0000000d000d7211 */ /* 0x040fe400078e18ff */
[----:B------:R-:W-:-:S02]  /*04b0*/  LEA R15, R0, R15, 0x3 ;  /* 0x0000000f000f7211 */ /* 0x000fc400078e18ff */
[C---:B------:R-:W-:Y:S02]  /*04c0*/  LEA R17, R0.reuse, R17, 0x3 ;  /* 0x0000001100117211 */ /* 0x040fe400078e18ff */
[C---:B------:R-:W-:Y:S02]  /*04d0*/  LEA R25, R0.reuse, R25, 0x3 ;  /* 0x0000001900197211 */ /* 0x040fe400078e18ff */
[----:B------:R-:W-:Y:S02]  /*04e0*/  LEA R29, R0, R29, 0x3 ;  /* 0x0000001d001d7211 */ /* 0x000fe400078e18ff */
[----:B------:R-:W-:Y:S01]  /*04f0*/  IADD3 R8, PT, PT, R8, 0x8, RZ ;  /* 0x0000000808087810 */ /* 0x000fe20007ffe0ff */
[----:B-----5:R-:W-:-:S04]  /*0500*/  FFMA R10, R16, R24, R10 ;  /* 0x00000018100a7223 */ /* 0x020fc8000000000a */
[----:B--2---:R-:W-:-:S04]  /*0510*/  FFMA R10, R14, R23, R10 ;  /* 0x000000170e0a7223 */ /* 0x004fc8000000000a */
[----:B---3--:R-:W-:-:S04]  /*0520*/  FFMA R10, R12, R27, R10 ;  /* 0x0000001b0c0a7223 */ /* 0x008fc8000000000a */
[----:B----4-:R-:W-:Y:S01]  /*0530*/  FFMA R10, R28, R19, R10 ;  /* 0x000000131c0a7223 */ /* 0x010fe2000000000a */
[----:B------:R-:W-:Y:S06]  /*0540*/  @P1 BRA `(.L_x_2) ;  /* 0xfffffffc00401947 */ /* 0x000fec000383ffff */
.L_x_1:
[----:B------:R-:W-:Y:S05]  /*0550*/  @!P0 BRA `(.L_x_3) ;  /* 0x0000000000e48947 */ /* 0x000fea0003800000 */
[----:B------:R-:W-:Y:S02]  /*0560*/  ISETP.GE.U32.AND P0, PT, R2, 0x4, PT ;  /* 0x000000040200780c */ /* 0x000fe40003f06070 */
[----:B------:R-:W-:-:S04]  /*0570*/  LOP3.LUT R6, R0, 0x3, RZ, 0xc0, !PT ;  /* 0x0000000300067812 */ /* 0x000fc800078ec0ff */
[----:B------:R-:W-:-:S07]  /*0580*/  ISETP.NE.AND P1, PT, R6, RZ, PT ;  /* 0x000000ff0600720c */ /* 0x000fce0003f25270 */
[----:B------:R-:W-:Y:S06]  /*0590*/  @!P0 BRA `(.L_x_4) ;  /* 0x0000000000648947 */ /* 0x000fec0003800000 */
[----:B------:R-:W1:Y:S01]  /*05a0*/  LDC.64 R8, c[0x0][0x388] ;  /* 0x0000e200ff087b82 */ /* 0x000e620000000a00 */
[----:B------:R-:W-:Y:S01]  /*05b0*/  IMAD R19, R7, R0, R3 ;  /* 0x0000000007137224 */ /* 0x000fe200078e0203 */
[----:B------:R-:W-:-:S04]  /*05c0*/  IADD3 R5, PT, PT, R4, R7, RZ ;  /* 0x0000000704057210 */ /* 0x000fc80007ffe0ff */
[-C--:B------:R-:W-:Y:S02]  /*05d0*/  IADD3 R17, PT, PT, R19, R0.reuse, RZ ;  /* 0x0000000013117210 */ /* 0x080fe40007ffe0ff */
[----:B------:R-:W2:Y:S02]  /*05e0*/  LDC.64 R12, c[0x0][0x380] ;  /* 0x0000e000ff0c7b82 */ /* 0x000ea40000000a00 */
[----:B------:R-:W-:Y:S01]  /*05f0*/  IADD3 R11, PT, PT, R17, R0, RZ ;  /* 0x00000000110b7210 */ /* 0x000fe20007ffe0ff */
[----:B-1----:R-:W-:-:S04]  /*0600*/  IMAD.WIDE.U32 R18, R19, 0x4, R8 ;  /* 0x0000000413127825 */ /* 0x002fc800078e0008 */
[----:B------:R-:W-:Y:S02]  /*0610*/  IMAD.WIDE.U32 R16, R17, 0x4, R8 ;  /* 0x0000000411107825 */ /* 0x000fe400078e0008 */
[----:B0-----:R-:W3:Y:S02]  /*0620*/  LDG.E R18, desc[UR8][R18.64] ;  /* 0x0000000812127981 */ /* 0x001ee4000c1e1900 */
[----:B--2---:R-:W-:Y:S02]  /*0630*/  IMAD.WIDE R12, R5, 0x4, R12 ;  /* 0x00000004050c7825 */ /* 0x004fe400078e020c */
[----:B------:R-:W2:Y:S02]  /*0640*/  LDG.E R16, desc[UR8][R16.64] ;  /* 0x0000000810107981 */ /* 0x000ea4000c1e1900 */
[C-C-:B------:R-:W-:Y:S01]  /*0650*/  IMAD.WIDE.U32 R14, R11.reuse, 0x4, R8.reuse ;  /* 0x000000040b0e7825 */ /* 0x140fe200078e0008 */
[----:B------:R-:W-:Y:S01]  /*0660*/  IADD3 R11, PT, PT, R11, R0, RZ ;  /* 0x000000000b0b7210 */ /* 0x000fe20007ffe0ff */
[----:B------:R-:W3:Y:S04]  /*0670*/  LDG.E R5, desc[UR8][R12.64] ;  /* 0x000000080c057981 */ /* 0x000ee8000c1e1900 */
[----:B------:R-:W2:Y:S01]  /*0680*/  LDG.E R2, desc[UR8][R12.64+0x4] ;  /* 0x000004080c027981 */ /* 0x000ea2000c1e1900 */
[----:B------:R-:W-:-:S03]  /*0690*/  IMAD.WIDE.U32 R8, R11, 0x4, R8 ;  /* 0x000000040b087825 */ /* 0x000fc600078e0008 */
[----:B------:R-:W4:Y:S04]  /*06a0*/  LDG.E R14, desc[UR8][R14.64] ;  /* 0x000000080e0e7981 */ /* 0x000f28000c1e1900 */
[----:B------:R-:W4:Y:S04]  /*06b0*/  LDG.E R11, desc[UR8][R12.64+0x8] ;  /* 0x000008080c0b7981 */ /* 0x000f28000c1e1900 */
[----:B------:R-:W5:Y:S04]  /*06c0*/  LDG.E R21, desc[UR8][R12.64+0xc] ;  /* 0x00000c080c157981 */ /* 0x000f68000c1e1900 */
[----:B------:R-:W5:Y:S01]  /*06d0*/  LDG.E R8, desc[UR8][R8.64] ;  /* 0x0000000808087981 */ /* 0x000f62000c1e1900 */
[----:B------:R-:W-:Y:S01]  /*06e0*/  IADD3 R7, PT, PT, R7, 0x4, RZ ;  /* 0x0000000407077810 */ /* 0x000fe20007ffe0ff */
[----:B---3--:R-:W-:-:S04]  /*06f0*/  FFMA R5, R5, R18, R10 ;  /* 0x0000001205057223 */ /* 0x008fc8000000000a */
[----:B--2---:R-:W-:-:S04]  /*0700*/  FFMA R2, R2, R16, R5 ;  /* 0x0000001002027223 */ /* 0x004fc80000000005 */
[----:B----4-:R-:W-:-:S04]  /*0710*/  FFMA R2, R11, R14, R2 ;  /* 0x0000000e0b027223 */ /* 0x010fc80000000002 */
[----:B-----5:R-:W-:-:S07]  /*0720*/  FFMA R10, R21, R8, R2 ;  /* 0x00000008150a7223 */ /* 0x020fce0000000002 */
.L_x_4:
[----:B------:R-:W-:Y:S05]  /*0730*/  @!P1 BRA `(.L_x_3) ;  /* 0x00000000006c9947 */ /* 0x000fea0003800000 */
[----:B------:R-:W1:Y:S01]  /*0740*/  LDC.64 R18, c[0x0][0x388] ;  /* 0x0000e200ff127b82 */ /* 0x000e620000000a00 */
[----:B------:R-:W-:Y:S02]  /*0750*/  ISETP.NE.AND P0, PT, R6, 0x1, PT ;  /* 0x000000010600780c */ /* 0x000fe40003f05270 */
[----:B------:R-:W-:-:S04]  /*0760*/  LOP3.LUT R2, R0, 0x1, RZ, 0xc0, !PT ;  /* 0x0000000100027812 */ /* 0x000fc800078ec0ff */
[----:B------:R-:W-:Y:S01]  /*0770*/  ISETP.NE.U32.AND P1, PT, R2, 0x1, PT ;  /* 0x000000010200780c */ /* 0x000fe20003f25070 */
[----:B------:R-:W2:Y:S06]  /*0780*/  LDC.64 R8, c[0x0][0x380] ;  /* 0x0000e000ff087b82 */ /* 0x000eac0000000a00 */
[C---:B------:R-:W-:Y:S01]  /*0790*/  @P0 IMAD R17, R7.reuse, R0, R3 ;  /* 0x0000000007110224 */ /* 0x040fe200078e0203 */
[----:B------:R-:W-:Y:S01]  /*07a0*/  @P0 IADD3 R5, PT, PT, R4, R7, RZ ;  /* 0x0000000704050210 */ /* 0x000fe20007ffe0ff */
[----:B------:R-:W3:Y:S01]  /*07b0*/  LDC.64 R14, c[0x0][0x380] ;  /* 0x0000e000ff0e7b82 */ /* 0x000ee20000000a00 */
[----:B------:R-:W-:-:S02]  /*07c0*/  @P0 IADD3 R7, PT, PT, R7, 0x2, RZ ;  /* 0x0000000207070810 */ /* 0x000fc40007ffe0ff */
[----:B------:R-:W-:-:S05]  /*07d0*/  @P0 IADD3 R11, PT, PT, R17, R0, RZ ;  /* 0x00000000110b0210 */ /* 0x000fca0007ffe0ff */
[----:B------:R-:W4:Y:S01]  /*07e0*/  LDC.64 R12, c[0x0][0x388] ;  /* 0x0000e200ff0c7b82 */ /* 0x000f220000000a00 */
[----:B-1----:R-:W-:-:S04]  /*07f0*/  @P0 IMAD.WIDE.U32 R16, R17, 0x4, R18 ;  /* 0x0000000411100825 */ /* 0x002fc800078e0012 */
[----:B------:R-:W-:Y:S02]  /*0800*/  @P0 IMAD.WIDE.U32 R18, R11, 0x4, R18 ;  /* 0x000000040b120825 */ /* 0x000fe400078e0012 */
[----:B0-----:R-:W5:Y:S02]  /*0810*/  @P0 LDG.E R16, desc[UR8][R16.64] ;  /* 0x0000000810100981 */ /* 0x001f64000c1e1900 */
[----:B--2---:R-:W-:Y:S01]  /*0820*/  @P0 IMAD.WIDE R8, R5, 0x4, R8 ;  /* 0x0000000405080825 */ /* 0x004fe200078e0208 */
[----:B------:R-:W-:Y:S01]  /*0830*/  @!P1 IADD3 R5, PT, PT, R4, R7, RZ ;  /* 0x0000000704059210 */ /* 0x000fe20007ffe0ff */
[----:B------:R-:W2:Y:S02]  /*0840*/  @P0 LDG.E R18, desc[UR8][R18.64] ;  /* 0x0000000812120981 */ /* 0x000ea4000c1e1900 */
[----:B------:R-:W-:Y:S02]  /*0850*/  @!P1 IMAD R7, R7, R0, R3 ;  /* 0x0000000007079224 */ /* 0x000fe400078e0203 */
[----:B------:R-:W5:Y:S01]  /*0860*/  @P0 LDG.E R11, desc[UR8][R8.64] ;  /* 0x00000008080b0981 */ /* 0x000f62000c1e1900 */
[----:B---3--:R-:W-:-:S03]  /*0870*/  @!P1 IMAD.WIDE R14, R5, 0x4, R14 ;  /* 0x00000004050e9825 */ /* 0x008fc600078e020e */
[----:B------:R-:W2:Y:S04]  /*0880*/  @P0 LDG.E R0, desc[UR8][R8.64+0x4] ;  /* 0x0000040808000981 */ /* 0x000ea8000c1e1900 */
[----:B------:R-:W3:Y:S01]  /*0890*/  @!P1 LDG.E R15, desc[UR8][R14.64] ;  /* 0x000000080e0f9981 */ /* 0x000ee2000c1e1900 */
[----:B----4-:R-:W-:-:S06]  /*08a0*/  @!P1 IMAD.WIDE.U32 R12, R7, 0x4, R12 ;  /* 0x00000004070c9825 */ /* 0x010fcc00078e000c */
[----:B------:R-:W3:Y:S01]  /*08b0*/  @!P1 LDG.E R12, desc[UR8][R12.64] ;  /* 0x000000080c0c9981 */ /* 0x000ee2000c1e1900 */
[----:B-----5:R-:W-:-:S04]  /*08c0*/  @P0 FFMA R11, R11, R16, R10 ;  /* 0x000000100b0b0223 */ /* 0x020fc8000000000a */
[----:B--2---:R-:W-:-:S04]  /*08d0*/  @P0 FFMA R10, R0, R18, R11 ;  /* 0x00000012000a0223 */ /* 0x004fc8000000000b */
[----:B---3--:R-:W-:-:S07]  /*08e0*/  @!P1 FFMA R10, R15, R12, R10 ;  /* 0x0000000c0f0a9223 */ /* 0x008fce000000000a */
.L_x_3:
[----:B------:R-:W1:Y:S01]  /*08f0*/  LDC.64 R6, c[0x0][0x390] ;  /* 0x0000e400ff067b82 */ /* 0x000e620000000a00 */
[----:B------:R-:W-:-:S05]  /*0900*/  IADD3 R3, PT, PT, R3, R4, RZ ;  /* 0x0000000403037210 */ /* 0x000fca0007ffe0ff */
[----:B-1----:R-:W-:-:S05]  /*0910*/  IMAD.WIDE R2, R3, 0x4, R6 ;  /* 0x0000000403027825 */ /* 0x002fca00078e0206 */
[----:B0-----:R-:W-:Y:S01]  /*0920*/  STG.E desc[UR8][R2.64], R10 ;  /* 0x0000000a02007986 */ /* 0x001fe2000c101908 */
[----:B------:R-:W-:Y:S05]  /*0930*/  EXIT ;  /* 0x000000000000794d */ /* 0x000fea0003800000 */
.L_x_5:
        /* <DEDUP_REMOVED lines=12> */
.L_x_8:


//--------------------- .text._Z13cudaMatrixAddPfS_S_ii --------------------------
	.section	.text._Z13cudaMatrixAddPfS_S_ii,"ax",@progbits
	.align	128
        .global         _Z13cudaMatrixAddPfS_S_ii
        .type           _Z13cudaMatrixAddPfS_S_ii,@function
        .size           _Z13cudaMatrixAddPfS_S_ii,(.L_x_9 - _Z13cudaMatrixAddPfS_S_ii)
        .other          _Z13cudaMatrixAddPfS_S_ii,@"STO_CUDA_ENTRY STV_DEFAULT"
_Z13cudaMatrixAddPfS_S_ii:
.text._Z13cudaMatrixAddPfS_S_ii:
[----:B------:R-:W-:Y:S01]  /*0000*/  LDC R1, c[0x0][0x37c] ;  /* 0x0000df00ff017b82 */ /* 0x000fe20000000800 */
[----:B------:R-:W0:Y:S07]  /*0010*/  S2R R2, SR_TID.Y ;  /* 0x0000000000027919 */ /* 0x000e2e0000002200 */
[----:B------:R-:W1:Y:S01]  /*0020*/  LDC R0, c[0x0][0x360] ;  /* 0x0000d800ff007b82 */ /* 0x000e620000000800 */
[----:B------:R-:W2:Y:S01]  /*0030*/  LDCU.64 UR6, c[0x0][0x398] ;  /* 0x00007300ff0677ac */ /* 0x000ea20008000a00 */
[----:B------:R-:W1:Y:S06]  /*0040*/  S2R R3, SR_TID.X ;  /* 0x0000000000037919 */ /* 0x000e6c0000002100 */
[----:B------:R-:W0:Y:S08]  /*0050*/  S2UR UR5, SR_CTAID.Y ;  /* 0x00000000000579c3 */ /* 0x000e300000002600 */
[----:B------:R-:W0:Y:S08]  /*0060*/  LDC R7, c[0x0][0x364] ;  /* 0x0000d900ff077b82 */ /* 0x000e300000000800 */
[----:B------:R-:W1:Y:S01]  /*0070*/  S2UR UR4, SR_CTAID.X ;  /* 0x00000000000479c3 */ /* 0x000e620000002500 */
[----:B0-----:R-:W-:-:S05]  /*0080*/  IMAD R7, R7, UR5, R2 ;  /* 0x0000000507077c24 */ /* 0x001fca000f8e0202 */
[----:B--2---:R-:W-:Y:S01]  /*0090*/  ISETP.GE.AND P0, PT, R7, UR7, PT ;  /* 0x0000000707007c0c */ /* 0x004fe2000bf06270 */
[----:B-1----:R-:W-:-:S05]  /*00a0*/  IMAD R0, R0, UR4, R3 ;  /* 0x0000000400007c24 */ /* 0x002fca000f8e0203 */
[----:B------:R-:W-:-:S13]  /*00b0*/  ISETP.GE.OR P0, PT, R0, UR6, P0 ;  /* 0x0000000600007c0c */ /* 0x000fda0008706670 */
[----:B------:R-:W-:Y:S05]  /*00c0*/  @P0 EXIT ;  /* 0x000000000000094d */ /* 0x000fea0003800000 */
[----:B------:R-:W0:Y:S01]  /*00d0*/  LDC.64 R2, c[0x0][0x380] ;  /* 0x0000e000ff027b82 */ /* 0x000e220000000a00 */
[----:B------:R-:W1:Y:S01]  /*00e0*/  LDCU.64 UR4, c[0x0][0x358] ;  /* 0x00006b00ff0477ac */ /* 0x000e620008000a00 */
[----:B------:R-:W-:-:S06]  /*00f0*/  IMAD R9, R0, UR7, R7 ;  /* 0x0000000700097c24 */ /* 0x000fcc000f8e0207 */
[----:B------:R-:W2:Y:S08]  /*0100*/  LDC.64 R4, c[0x0][0x388] ;  /* 0x0000e200ff047b82 */ /* 0x000eb00000000a00 */
[----:B------:R-:W3:Y:S01]  /*0110*/  LDC.64 R6, c[0x0][0x390] ;  /* 0x0000e400ff067b82 */ /* 0x000ee20000000a00 */
[----:B0-----:R-:W-:-:S06]  /*0120*/  IMAD.WIDE R2, R9, 0x4, R2 ;  /* 0x0000000409027825 */ /* 0x001fcc00078e0202 */
[----:B-1----:R-:W4:Y:S01]  /*0130*/  LDG.E R2, desc[UR4][R2.64] ;  /* 0x0000000402027981 */ /* 0x002f22000c1e1900 */
[----:B--2---:R-:W-:-:S06]  /*0140*/  IMAD.WIDE R4, R9, 0x4, R4 ;  /* 0x0000000409047825 */ /* 0x004fcc00078e0204 */
[----:B------:R-:W4:Y:S01]  /*0150*/  LDG.E R5, desc[UR4][R4.64] ;  /* 0x0000000404057981 */ /* 0x000f22000c1e1900 */
[----:B---3--:R-:W-:-:S04]  /*0160*/  IMAD.WIDE R6, R9, 0x4, R6 ;  /* 0x0000000409067825 */ /* 0x008fc800078e0206 */
[----:B----4-:R-:W-:-:S05]  /*0170*/  FADD R9, R2, R5 ;  /* 0x0000000502097221 */ /* 0x010fca0000000000 */
[----:B------:R-:W-:Y:S01]  /*0180*/  STG.E desc[UR4][R6.64], R9 ;  /* 0x0000000906007986 */ /* 0x000fe2000c101904 */
[----:B------:R-:W-:Y:S05]  /*0190*/  EXIT ;  /* 0x000000000000794d */ /* 0x000fea0003800000 */
.L_x_6:
        /* <DEDUP_REMOVED lines=14> */
.L_x_9:


//--------------------- .nv.shared.reserved.0     --------------------------
	.section	.nv.shared.reserved.0,"aw",@nobits
	.weak		__nv_reservedSMEM_offset_0_alias
	.size		__nv_reservedSMEM_offset_0_alias, 0, 64
	.other		__nv_reservedSMEM_offset_0_alias,@"STO_CUDA_RESERVED_SHARED STV_DEFAULT"
__nv_reservedSMEM_offset_0_alias:
	.zero		0
	.zero		64


//--------------------- .nv.constant0._Z11convolve_2DPfS_S_ --------------------------
	.section	.nv.constant0._Z11convolve_2DPfS_S_,"a",@progbits
	.sectionflags	@""
	.align	4
.nv.constant0._Z11convolve_2DPfS_S_:
	.zero		920


//--------------------- .nv.constant0._Z14cudaMatrixMultPfS_S_ii --------------------------
	.section	.nv.constant0._Z14cudaMatrixMultPfS_S_ii,"a",@progbits
	.sectionflags	@""
	.align	4
.nv.constant0._Z14cudaMatrixMultPfS_S_ii:
	.zero		928


//--------------------- .nv.constant0._Z13cudaMatrixAddPfS_S_ii --------------------------
	.section	.nv.constant0._Z13cudaMatrixAddPfS_S_ii,"a",@progbits
	.sectionflags	@""
	.align	4
.nv.constant0._Z13cudaMatrixAddPfS_S_ii:
	.zero		928


//--------------------- SYMBOLS --------------------------

	.type		.nv.reservedSmem.offset0,@object
	.size		.nv.reservedSmem.offset0,0x4
